	.headerflags	@"EF_CUDA_TEXMODE_UNIFIED EF_CUDA_64BIT_ADDRESS EF_CUDA_ACCELERATORS EF_CUDA_SM90 EF_CUDA_VIRTUAL_SM(EF_CUDA_SM90)"
	.elftype	@"ET_EXEC"


//--------------------- .nv.info                  --------------------------
	.section	.nv.info,"",@"SHT_CUDA_INFO"
	.align	4


	//----- nvinfo : EIATTR_REGCOUNT
	.align		4
        /*0000*/ 	.byte	0x04, 0x2f
        /*0002*/ 	.short	(.L_2 - .L_1)
	.align		4
.L_1:
        /*0004*/ 	.word	index@(triton_per_fused__native_batch_norm_legit_convolution_relu_29)
        /*0008*/ 	.word	0x0000001f


	//----- nvinfo : EIATTR_MIN_STACK_SIZE
	.align		4
.L_2:
        /*000c*/ 	.byte	0x04, 0x12
        /*000e*/ 	.short	(.L_4 - .L_3)
	.align		4
.L_3:
        /*0010*/ 	.word	index@(triton_per_fused__native_batch_norm_legit_convolution_relu_29)
        /*0014*/ 	.word	0x00000000


	//----- nvinfo : EIATTR_FRAME_SIZE
	.align		4
.L_4:
        /*0018*/ 	.byte	0x04, 0x11
        /*001a*/ 	.short	(.L_6 - .L_5)
	.align		4
.L_5:
        /*001c*/ 	.word	index@(triton_per_fused__native_batch_norm_legit_convolution_relu_29)
        /*0020*/ 	.word	0x00000000


	//----- nvinfo : EIATTR_MIN_STACK_SIZE
	.align		4
.L_6:
        /*0024*/ 	.byte	0x04, 0x12
        /*0026*/ 	.short	(.L_8 - .L_7)
	.align		4
.L_7:
        /*0028*/ 	.word	index@(triton_per_fused__native_batch_norm_legit_convolution_relu_29)
        /*002c*/ 	.word	0x00000000
.L_8:


//--------------------- .nv.info.triton_per_fused__native_batch_norm_legit_convolution_relu_29 --------------------------
	.section	.nv.info.triton_per_fused__native_batch_norm_legit_convolution_relu_29,"",@"SHT_CUDA_INFO"
	.sectionflags	@""
	.align	4


	//----- nvinfo : EIATTR_CUDA_API_VERSION
	.align		4
        /*0000*/ 	.byte	0x04, 0x37
        /*0002*/ 	.short	(.L_10 - .L_9)
.L_9:
        /*0004*/ 	.word	0x0000007c


	//----- nvinfo : EIATTR_KPARAM_INFO
	.align		4
.L_10:
        /*0008*/ 	.byte	0x04, 0x17
        /*000a*/ 	.short	(.L_12 - .L_11)
.L_11:
        /*000c*/ 	.word	0x00000000
        /*0010*/ 	.short	0x0006
        /*0012*/ 	.short	0x002c
        /*0014*/ 	.byte	0x00, 0xf0, 0x11, 0x00


	//----- nvinfo : EIATTR_KPARAM_INFO
	.align		4
.L_12:
        /*0018*/ 	.byte	0x04, 0x17
        /*001a*/ 	.short	(.L_14 - .L_13)
.L_13:
        /*001c*/ 	.word	0x00000000
        /*0020*/ 	.short	0x0005
        /*0022*/ 	.short	0x0028
        /*0024*/ 	.byte	0x00, 0xf0, 0x11, 0x00


	//----- nvinfo : EIATTR_KPARAM_INFO
	.align		4
.L_14:
        /*0028*/ 	.byte	0x04, 0x17
        /*002a*/ 	.short	(.L_16 - .L_15)
.L_15:
        /*002c*/ 	.word	0x00000000
        /*0030*/ 	.short	0x0004
        /*0032*/ 	.short	0x0020
        /*0034*/ 	.byte	0x00, 0xf4, 0x21, 0x00


	//----- nvinfo : EIATTR_KPARAM_INFO
	.align		4
.L_16:
        /*0038*/ 	.byte	0x04, 0x17
        /*003a*/ 	.short	(.L_18 - .L_17)
.L_17:
        /*003c*/ 	.word	0x00000000
        /*0040*/ 	.short	0x0003
        /*0042*/ 	.short	0x0018
        /*0044*/ 	.byte	0x00, 0xf4, 0x21, 0x00


	//----- nvinfo : EIATTR_KPARAM_INFO
	.align		4
.L_18:
        /*0048*/ 	.byte	0x04, 0x17
        /*004a*/ 	.short	(.L_20 - .L_19)
.L_19:
        /*004c*/ 	.word	0x00000000
        /*0050*/ 	.short	0x0002
        /*0052*/ 	.short	0x0010
        /*0054*/ 	.byte	0x00, 0xf4, 0x21, 0x00


	//----- nvinfo : EIATTR_KPARAM_INFO
	.align		4
.L_20:
        /*0058*/ 	.byte	0x04, 0x17
        /*005a*/ 	.short	(.L_22 - .L_21)
.L_21:
        /*005c*/ 	.word	0x00000000
        /*0060*/ 	.short	0x0001
        /*0062*/ 	.short	0x0008
        /*0064*/ 	.byte	0x00, 0xf4, 0x21, 0x00


	//----- nvinfo : EIATTR_KPARAM_INFO
	.align		4
.L_22:
        /*0068*/ 	.byte	0x04, 0x17
        /*006a*/ 	.short	(.L_24 - .L_23)
.L_23:
        /*006c*/ 	.word	0x00000000
        /*0070*/ 	.short	0x0000
        /*0072*/ 	.short	0x0000
        /*0074*/ 	.byte	0x00, 0xf4, 0x21, 0x00


	//----- nvinfo : EIATTR_SPARSE_MMA_MASK
	.align		4
.L_24:
        /*0078*/ 	.byte	0x03, 0x50
        /*007a*/ 	.short	0x0000


	//----- nvinfo : EIATTR_MAXREG_COUNT
	.align		4
        /*007c*/ 	.byte	0x03, 0x1b
        /*007e*/ 	.short	0x00ff


	//----- nvinfo : EIATTR_COOP_GROUP_MASK_REGIDS
	.align		4
        /*0080*/ 	.byte	0x04, 0x29
        /*0082*/ 	.short	(.L_26 - .L_25)


	//   ....[0]....
.L_25:
        /*0084*/ 	.word	0xffffffff


	//   ....[1]....
        /*0088*/ 	.word	0xffffffff


	//   ....[2]....
        /*008c*/ 	.word	0xffffffff


	//   ....[3]....
        /*0090*/ 	.word	0xffffffff


	//   ....[4]....
        /*0094*/ 	.word	0xffffffff


	//   ....[5]....
        /*0098*/ 	.word	0xffffffff


	//   ....[6]....
        /*009c*/ 	.word	0xffffffff


	//   ....[7]....
        /*00a0*/ 	.word	0xffffffff


	//----- nvinfo : EIATTR_COOP_GROUP_INSTR_OFFSETS
	.align		4
.L_26:
        /*00a4*/ 	.byte	0x04, 0x28
        /*00a6*/ 	.short	(.L_28 - .L_27)


	//   ....[0]....
.L_27:
        /*00a8*/ 	.word	0x000002c0


	//   ....[1]....
        /*00ac*/ 	.word	0x000002e0


	//   ....[2]....
        /*00b0*/ 	.word	0x00000300


	//   ....[3]....
        /*00b4*/ 	.word	0x00000320


	//   ....[4]....
        /*00b8*/ 	.word	0x000003e0


	//   ....[5]....
        /*00bc*/ 	.word	0x00000410


	//   ....[6]....
        /*00c0*/ 	.word	0x00000460


	//   ....[7]....
        /*00c4*/ 	.word	0x000004c0


	//----- nvinfo : EIATTR_EXIT_INSTR_OFFSETS
	.align		4
.L_28:
        /*00c8*/ 	.byte	0x04, 0x1c
        /*00ca*/ 	.short	(.L_30 - .L_29)


	//   ....[0]....
.L_29:
        /*00cc*/ 	.word	0x00000690


	//   ....[1]....
        /*00d0*/ 	.word	0x000006c0


	//----- nvinfo : EIATTR_REQNTID
	.align		4
.L_30:
        /*00d4*/ 	.byte	0x04, 0x10
        /*00d6*/ 	.short	(.L_32 - .L_31)
.L_31:
        /*00d8*/ 	.word	0x00000080
        /*00dc*/ 	.word	0x00000001
        /*00e0*/ 	.word	0x00000001


	//----- nvinfo : EIATTR_CBANK_PARAM_SIZE
	.align		4
.L_32:
        /*00e4*/ 	.byte	0x03, 0x19
        /*00e6*/ 	.short	0x0030


	//----- nvinfo : EIATTR_PARAM_CBANK
	.align		4
        /*00e8*/ 	.byte	0x04, 0x0a
        /*00ea*/ 	.short	(.L_34 - .L_33)
	.align		4
.L_33:
        /*00ec*/ 	.word	index@(.nv.constant0.triton_per_fused__native_batch_norm_legit_convolution_relu_29)
        /*00f0*/ 	.short	0x0210
        /*00f2*/ 	.short	0x0030


	//----- nvinfo : EIATTR_SW_WAR
	.align		4
.L_34:
        /*00f4*/ 	.byte	0x04, 0x36
        /*00f6*/ 	.short	(.L_36 - .L_35)
.L_35:
        /*00f8*/ 	.word	0x00000008
.L_36:


//--------------------- .nv.callgraph             --------------------------
	.section	.nv.callgraph,"",@"SHT_CUDA_CALLGRAPH"
	.align	4
	.sectionentsize	8
	.align		4
        /*0000*/ 	.word	0x00000000
	.align		4
        /*0004*/ 	.word	0xffffffff
	.align		4
        /*0008*/ 	.word	0x00000000
	.align		4
        /*000c*/ 	.word	0xfffffffe
	.align		4
        /*0010*/ 	.word	0x00000000
	.align		4
        /*0014*/ 	.word	0xfffffffd
	.align		4
        /*0018*/ 	.word	0x00000000
	.align		4
        /*001c*/ 	.word	0xfffffffc


//--------------------- .nv.constant4             --------------------------
	.section	.nv.constant4,"a",@progbits
	.align	8
	.align		8
.nv.constant4:
        /*0000*/ 	.dword	_$_str


//--------------------- .text.triton_per_fused__native_batch_norm_legit_convolution_relu_29 --------------------------
	.section	.text.triton_per_fused__native_batch_norm_legit_convolution_relu_29,"ax",@progbits
	.sectionflags	@"SHF_BARRIERS=1"
	.align	128
        .global         triton_per_fused__native_batch_norm_legit_convolution_relu_29
        .type           triton_per_fused__native_batch_norm_legit_convolution_relu_29,@function
        .size           triton_per_fused__native_batch_norm_legit_convolution_relu_29,(.L_x_1 - triton_per_fused__native_batch_norm_legit_convolution_relu_29)
        .other          triton_per_fused__native_batch_norm_legit_convolution_relu_29,@"STO_CUDA_ENTRY STV_DEFAULT"
triton_per_fused__native_batch_norm_legit_convolution_relu_29:
.text.triton_per_fused__native_batch_norm_legit_convolution_relu_29:
[----:B------:R-:W0:Y:S02]  /*0000*/  LDC R1, c[0x0][0x28] ;  /* 0x00000a00ff017b82 */ /* 0x000e240000000800 */
[----:B------:R-:W1:Y:S01]  /*0010*/  S2R R0, SR_TID.X ;  /* 0x0000000000007919 */ /* 0x000e620000002100 */
[----:B------:R-:W2:Y:S01]  /*0020*/  LDC.64 R2, c[0x0][0x210] ;  /* 0x00008400ff027b82 */ /* 0x000ea20000000a00 */
[----:B------:R-:W-:Y:S01]  /*0030*/  ULDC.64 UR6, c[0x0][0x208] ;  /* 0x0000820000067ab9 */ /* 0x000fe20000000a00 */
[----:B------:R-:W3:Y:S06]  /*0040*/  S2R R4, SR_CTAID.X ;  /* 0x0000000000047919 */ /* 0x000eec0000002500 */
[----:B------:R-:W4:Y:S01]  /*0050*/  LDC.64 R10, c[0x0][0x218] ;  /* 0x00008600ff0a7b82 */ /* 0x000f220000000a00 */
[----:B-1----:R-:W-:-:S02]  /*0060*/  SHF.R.U32.HI R8, RZ, 0x4, R0 ;  /* 0x00000004ff087819 */ /* 0x002fc40000011600 */
[----:B---3--:R-:W-:Y:S02]  /*0070*/  SHF.L.U32 R15, R4, 0x3, RZ ;  /* 0x00000003040f7819 */ /* 0x008fe400000006ff */
[----:B------:R-:W-:Y:S02]  /*0080*/  SGXT.U32 R8, R8, 0x3 ;  /* 0x000000030808781a */ /* 0x000fe40000000000 */
[----:B------:R-:W-:Y:S02]  /*0090*/  SHF.R.S32.HI R12, RZ, 0x1c, R4 ;  /* 0x0000001cff0c7819 */ /* 0x000fe40000011404 */
[----:B------:R-:W-:Y:S02]  /*00a0*/  SHF.L.U32 R4, R0, 0x2, RZ ;  /* 0x0000000200047819 */ /* 0x000fe400000006ff */
[----:B------:R-:W-:Y:S02]  /*00b0*/  LOP3.LUT R9, R15, R8, RZ, 0xfc, !PT ;  /* 0x000000080f097212 */ /* 0x000fe400078efcff */
[----:B------:R-:W-:-:S02]  /*00c0*/  SGXT R12, R12, 0x1 ;  /* 0x000000010c0c781a */ /* 0x000fc40000000200 */
[----:B------:R-:W-:Y:S02]  /*00d0*/  LOP3.LUT R6, R4, 0x3c, RZ, 0xc0, !PT ;  /* 0x0000003c04067812 */ /* 0x000fe400078ec0ff */
[----:B------:R-:W-:Y:S02]  /*00e0*/  CS2R R4, SRZ ;  /* 0x0000000000047805 */ /* 0x000fe4000001ff00 */
[----:B------:R-:W-:Y:S02]  /*00f0*/  LEA.HI R12, R12, R9, RZ, 0x9 ;  /* 0x000000090c0c7211 */ /* 0x000fe400078f48ff */
[C---:B------:R-:W-:Y:S02]  /*0100*/  ISETP.GE.AND P1, PT, R9.reuse, 0x800, PT ;  /* 0x000008000900780c */ /* 0x040fe40003f26270 */
[----:B------:R-:W-:Y:S02]  /*0110*/  LEA R17, R9, R6, 0x6 ;  /* 0x0000000609117211 */ /* 0x000fe400078e30ff */
[----:B------:R-:W-:-:S02]  /*0120*/  CS2R R6, SRZ ;  /* 0x0000000000067805 */ /* 0x000fc4000001ff00 */
[----:B------:R-:W-:Y:S01]  /*0130*/  LOP3.LUT R12, R12, 0xfffffe00, RZ, 0xc0, !PT ;  /* 0xfffffe000c0c7812 */ /* 0x000fe200078ec0ff */
[----:B--2---:R-:W-:-:S03]  /*0140*/  IMAD.WIDE R2, R17, 0x4, R2 ;  /* 0x0000000411027825 */ /* 0x004fc600078e0202 */
[----:B------:R-:W-:Y:S01]  /*0150*/  IADD3 R9, R9, -R12, RZ ;  /* 0x8000000c09097210 */ /* 0x000fe20007ffe0ff */
[----:B------:R-:W-:Y:S02]  /*0160*/  HFMA2.MMA R12, -RZ, RZ, 0, 0 ;  /* 0x00000000ff0c7435 */ /* 0x000fe400000001ff */
[----:B------:R-:W2:Y:S02]  /*0170*/  @!P1 LDG.E.128 R4, desc[UR6][R2.64] ;  /* 0x0000000602049981 */ /* 0x000ea4000c1e1d00 */
[----:B----4-:R-:W-:-:S06]  /*0180*/  IMAD.WIDE R10, R9, 0x4, R10 ;  /* 0x00000004090a7825 */ /* 0x010fcc00078e020a */
[----:B------:R-:W3:Y:S01]  /*0190*/  @!P1 LDG.E.EL R12, desc[UR6][R10.64] ;  /* 0x000000060a0c9981 */ /* 0x000ee2000c2e1900 */
[----:B------:R-:W1:Y:S01]  /*01a0*/  S2UR UR5, SR_CgaCtaId ;  /* 0x00000000000579c3 */ /* 0x000e620000008800 */
[----:B------:R-:W-:Y:S01]  /*01b0*/  UMOV UR4, 0x400 ;  /* 0x0000040000047882 */ /* 0x000fe20000000000 */
[----:B------:R-:W-:Y:S02]  /*01c0*/  MOV R28, 0x3c800000 ;  /* 0x3c800000001c7802 */ /* 0x000fe40000000f00 */
[----:B------:R-:W-:Y:S01]  /*01d0*/  LOP3.LUT P0, RZ, R0, 0x78, RZ, 0xc0, !PT ;  /* 0x0000007800ff7812 */ /* 0x000fe2000780c0ff */
[----:B-1----:R-:W-:-:S06]  /*01e0*/  UPRMT UR4, UR5, 0x654, UR4 ;  /* 0x0000065405047896 */ /* 0x002fcc0008000004 */
[----:B------:R-:W-:Y:S02]  /*01f0*/  LEA R23, R8, UR4, 0x2 ;  /* 0x0000000408177c11 */ /* 0x000fe4000f8e10ff */
[----:B--2---:R-:W-:Y:S02]  /*0200*/  SEL R9, R4, RZ, !P1 ;  /* 0x000000ff04097207 */ /* 0x004fe40004800000 */
[----:B------:R-:W-:Y:S02]  /*0210*/  SEL R5, R5, RZ, !P1 ;  /* 0x000000ff05057207 */ /* 0x000fe40004800000 */
[----:B------:R-:W-:Y:S01]  /*0220*/  SEL R13, R6, RZ, !P1 ;  /* 0x000000ff060d7207 */ /* 0x000fe20004800000 */
[--C-:B---3--:R-:W-:Y:S02]  /*0230*/  FADD R4, R9, R12.reuse ;  /* 0x0000000c09047221 */ /* 0x108fe40000000000 */
[--C-:B------:R-:W-:Y:S01]  /*0240*/  FADD R5, R5, R12.reuse ;  /* 0x0000000c05057221 */ /* 0x100fe20000000000 */
[----:B------:R-:W-:Y:S01]  /*0250*/  SEL R7, R7, RZ, !P1 ;  /* 0x000000ff07077207 */ /* 0x000fe20004800000 */
[----:B------:R-:W-:-:S02]  /*0260*/  FADD R6, R13, R12 ;  /* 0x0000000c0d067221 */ /* 0x000fc40000000000 */
[----:B------:R-:W-:Y:S02]  /*0270*/  FADD R9, R4, R5 ;  /* 0x0000000504097221 */ /* 0x000fe40000000000 */
[----:B------:R-:W-:Y:S02]  /*0280*/  FADD R7, R7, R12 ;  /* 0x0000000c07077221 */ /* 0x000fe40000000000 */
[----:B------:R-:W-:-:S04]  /*0290*/  FADD R12, R6, R9 ;  /* 0x00000009060c7221 */ /* 0x000fc80000000000 */
[----:B------:R-:W-:-:S05]  /*02a0*/  FADD R12, R7, R12 ;  /* 0x0000000c070c7221 */ /* 0x000fca0000000000 */
[----:B------:R-:W-:-:S05]  /*02b0*/  FSEL R12, R12, RZ, !P1 ;  /* 0x000000ff0c0c7208 */ /* 0x000fca0004800000 */
[----:B------:R-:W1:Y:S02]  /*02c0*/  SHFL.BFLY PT, R9, R12, 0x8, 0x1f ;  /* 0x0d001f000c097f89 */ /* 0x000e6400000e0000 */
[----:B-1----:R-:W-:-:S05]  /*02d0*/  FADD R9, R12, R9 ;  /* 0x000000090c097221 */ /* 0x002fca0000000000 */
[----:B------:R-:W1:Y:S02]  /*02e0*/  SHFL.BFLY PT, R10, R9, 0x4, 0x1f ;  /* 0x0c801f00090a7f89 */ /* 0x000e6400000e0000 */
[----:B-1----:R-:W-:-:S05]  /*02f0*/  FADD R11, R9, R10 ;  /* 0x0000000a090b7221 */ /* 0x002fca0000000000 */
[----:B------:R-:W1:Y:S02]  /*0300*/  SHFL.BFLY PT, R10, R11, 0x2, 0x1f ;  /* 0x0c401f000b0a7f89 */ /* 0x000e6400000e0000 */
[----:B-1----:R-:W-:-:S05]  /*0310*/  FADD R13, R11, R10 ;  /* 0x0000000a0b0d7221 */ /* 0x002fca0000000000 */
[----:B------:R-:W1:Y:S02]  /*0320*/  SHFL.BFLY PT, R10, R13, 0x1, 0x1f ;  /* 0x0c201f000d0a7f89 */ /* 0x000e6400000e0000 */
[----:B-1----:R-:W-:-:S04]  /*0330*/  FADD R10, R13, R10 ;  /* 0x0000000a0d0a7221 */ /* 0x002fc80000000000 */
[C---:B------:R-:W-:Y:S01]  /*0340*/  FFMA R14, R10.reuse, -0.015625, R5 ;  /* 0xbc8000000a0e7823 */ /* 0x040fe20000000005 */
[C---:B------:R-:W-:Y:S01]  /*0350*/  FFMA R19, R10.reuse, -0.015625, R4 ;  /* 0xbc8000000a137823 */ /* 0x040fe20000000004 */
[C---:B------:R-:W-:Y:S01]  /*0360*/  FFMA R18, R10.reuse, -0.015625, R6 ;  /* 0xbc8000000a127823 */ /* 0x040fe20000000006 */
[----:B------:R-:W-:Y:S01]  /*0370*/  FFMA R20, R10, -0.015625, R7 ;  /* 0xbc8000000a147823 */ /* 0x000fe20000000007 */
[----:B------:R-:W-:Y:S01]  /*0380*/  FMUL R16, R14, R14 ;  /* 0x0000000e0e107220 */ /* 0x000fe20000400000 */
[----:B------:R-:W-:Y:S03]  /*0390*/  STS [R23], R10 ;  /* 0x0000000a17007388 */ /* 0x000fe60000000800 */
[----:B------:R-:W-:-:S04]  /*03a0*/  FFMA R21, R19, R19, R16 ;  /* 0x0000001313157223 */ /* 0x000fc80000000010 */
[----:B------:R-:W-:-:S04]  /*03b0*/  FFMA R21, R18, R18, R21 ;  /* 0x0000001212157223 */ /* 0x000fc80000000015 */
[----:B------:R-:W-:-:S05]  /*03c0*/  FFMA R21, R20, R20, R21 ;  /* 0x0000001414157223 */ /* 0x000fca0000000015 */
[----:B------:R-:W-:-:S05]  /*03d0*/  FSEL R21, R21, RZ, !P1 ;  /* 0x000000ff15157208 */ /* 0x000fca0004800000 */
[----:B------:R-:W1:Y:S02]  /*03e0*/  SHFL.BFLY PT, R12, R21, 0x8, 0x1f ;  /* 0x0d001f00150c7f89 */ /* 0x000e6400000e0000 */
[----:B-1----:R-:W-:Y:S01]  /*03f0*/  FADD R12, R21, R12 ;  /* 0x0000000c150c7221 */ /* 0x002fe20000000000 */
[----:B------:R-:W-:-:S04]  /*0400*/  LOP3.LUT R21, R15, 0x7, R0, 0xf8, !PT ;  /* 0x000000070f157812 */ /* 0x000fc800078ef800 */
[----:B------:R-:W1:Y:S01]  /*0410*/  SHFL.BFLY PT, R9, R12, 0x4, 0x1f ;  /* 0x0c801f000c097f89 */ /* 0x000e6200000e0000 */
[----:B------:R-:W-:Y:S01]  /*0420*/  BAR.SYNC.DEFER_BLOCKING 0x0 ;  /* 0x0000000000007b1d */ /* 0x000fe20000010000 */
[----:B------:R-:W-:Y:S01]  /*0430*/  ISETP.LT.AND P0, PT, R21, 0x800, !P0 ;  /* 0x000008001500780c */ /* 0x000fe20004701270 */
[----:B-1----:R-:W-:Y:S01]  /*0440*/  FADD R11, R12, R9 ;  /* 0x000000090c0b7221 */ /* 0x002fe20000000000 */
[----:B------:R-:W-:-:S04]  /*0450*/  LOP3.LUT R9, R0, 0x7, RZ, 0xc0, !PT ;  /* 0x0000000700097812 */ /* 0x000fc800078ec0ff */
[----:B------:R-:W1:Y:S01]  /*0460*/  SHFL.BFLY PT, R16, R11, 0x2, 0x1f ;  /* 0x0c401f000b107f89 */ /* 0x000e6200000e0000 */
[----:B------:R-:W-:Y:S02]  /*0470*/  LEA R22, R9, UR4, 0x2 ;  /* 0x0000000409167c11 */ /* 0x000fe4000f8e10ff */
[----:B------:R-:W2:Y:S01]  /*0480*/  LDC.64 R8, c[0x0][0x230] ;  /* 0x00008c00ff087b82 */ /* 0x000ea20000000a00 */
[----:B-1----:R-:W-:-:S07]  /*0490*/  FADD R13, R11, R16 ;  /* 0x000000100b0d7221 */ /* 0x002fce0000000000 */
[----:B------:R-:W1:Y:S01]  /*04a0*/  LDC.64 R10, c[0x0][0x220] ;  /* 0x00008800ff0a7b82 */ /* 0x000e620000000a00 */
[C---:B--2---:R-:W-:Y:S01]  /*04b0*/  IMAD.WIDE R8, R21.reuse, 0x4, R8 ;  /* 0x0000000415087825 */ /* 0x044fe200078e0208 */
[----:B------:R-:W2:Y:S03]  /*04c0*/  SHFL.BFLY PT, R16, R13, 0x1, 0x1f ;  /* 0x0c201f000d107f89 */ /* 0x000ea600000e0000 */
[----:B-1----:R-:W-:-:S04]  /*04d0*/  IMAD.WIDE R10, R21, 0x4, R10 ;  /* 0x00000004150a7825 */ /* 0x002fc800078e020a */
[----:B--2---:R-:W-:Y:S02]  /*04e0*/  FADD R24, R13, R16 ;  /* 0x000000100d187221 */ /* 0x004fe40000000000 */
[----:B------:R-:W-:Y:S01]  /*04f0*/  LDS R16, [R22] ;  /* 0x0000000016107984 */ /* 0x000fe20000000800 */
[----:B------:R-:W1:Y:S01]  /*0500*/  LDC.64 R12, c[0x0][0x228] ;  /* 0x00008a00ff0c7b82 */ /* 0x000e620000000a00 */
[----:B------:R-:W-:-:S07]  /*0510*/  FFMA R26, R24, R28, 9.9999997473787516356e-06 ;  /* 0x3727c5ac181a7423 */ /* 0x000fce000000001c */
[----:B------:R-:W-:Y:S06]  /*0520*/  BAR.SYNC.DEFER_BLOCKING 0x0 ;  /* 0x0000000000007b1d */ /* 0x000fec0000010000 */
[----:B------:R-:W2:Y:S02]  /*0530*/  MUFU.RSQ R27, R26 ;  /* 0x0000001a001b7308 */ /* 0x000ea40000001400 */
[-C--:B--2---:R-:W-:Y:S01]  /*0540*/  FMUL R14, R14, R27.reuse ;  /* 0x0000001b0e0e7220 */ /* 0x084fe20000400000 */
[-C--:B------:R-:W-:Y:S01]  /*0550*/  FMUL R15, R18, R27.reuse ;  /* 0x0000001b120f7220 */ /* 0x080fe20000400000 */
[-C--:B------:R-:W-:Y:S01]  /*0560*/  FMUL R0, R19, R27.reuse ;  /* 0x0000001b13007220 */ /* 0x080fe20000400000 */
[----:B------:R-:W-:Y:S01]  /*0570*/  STS [R23], R24 ;  /* 0x0000001817007388 */ /* 0x000fe20000000800 */
[----:B------:R-:W-:Y:S01]  /*0580*/  FMUL R20, R20, R27 ;  /* 0x0000001b14147220 */ /* 0x000fe20000400000 */
[----:B------:R-:W-:Y:S01]  /*0590*/  BAR.SYNC.DEFER_BLOCKING 0x0 ;  /* 0x0000000000007b1d */ /* 0x000fe20000010000 */
[----:B------:R-:W-:Y:S01]  /*05a0*/  FSETP.GEU.AND P3, PT, R14, RZ, PT ;  /* 0x000000ff0e00720b */ /* 0x000fe20003f6e000 */
[----:B-1----:R-:W-:Y:S01]  /*05b0*/  IMAD.WIDE R18, R17, 0x4, R12 ;  /* 0x0000000411127825 */ /* 0x002fe200078e020c */
[----:B------:R-:W-:-:S02]  /*05c0*/  FSETP.GEU.AND P4, PT, R15, RZ, PT ;  /* 0x000000ff0f00720b */ /* 0x000fc40003f8e000 */
[----:B------:R-:W-:Y:S02]  /*05d0*/  FSETP.GEU.AND P2, PT, R0, RZ, PT ;  /* 0x000000ff0000720b */ /* 0x000fe40003f4e000 */
[----:B------:R-:W-:Y:S02]  /*05e0*/  FSETP.GEU.AND P5, PT, R20, RZ, PT ;  /* 0x000000ff1400720b */ /* 0x000fe40003fae000 */
[----:B------:R-:W-:Y:S02]  /*05f0*/  FSEL R13, R14, RZ, P3 ;  /* 0x000000ff0e0d7208 */ /* 0x000fe40001800000 */
[----:B------:R-:W-:Y:S02]  /*0600*/  FSEL R14, R15, RZ, P4 ;  /* 0x000000ff0f0e7208 */ /* 0x000fe40002000000 */
[----:B------:R-:W-:Y:S02]  /*0610*/  FSEL R12, R0, RZ, P2 ;  /* 0x000000ff000c7208 */ /* 0x000fe40001000000 */
[----:B------:R-:W-:Y:S01]  /*0620*/  FSEL R15, R20, RZ, P5 ;  /* 0x000000ff140f7208 */ /* 0x000fe20002800000 */
[----:B------:R-:W1:Y:S04]  /*0630*/  LDS R25, [R22] ;  /* 0x0000000016197984 */ /* 0x000e680000000800 */
[----:B------:R2:W-:Y:S04]  /*0640*/  @!P1 STG.E.128 desc[UR6][R2.64], R4 ;  /* 0x0000000402009986 */ /* 0x0005e8000c101d06 */
[----:B------:R2:W-:Y:S01]  /*0650*/  @!P1 STG.E.128 desc[UR6][R18.64], R12 ;  /* 0x0000000c12009986 */ /* 0x0005e2000c101d06 */
[----:B-1----:R-:W-:-:S06]  /*0660*/  FFMA R25, R25, R28, 9.9999997473787516356e-06 ;  /* 0x3727c5ac19197423 */ /* 0x002fcc000000001c */
[----:B------:R-:W1:Y:S02]  /*0670*/  MUFU.RSQ R25, R25 ;  /* 0x0000001900197308 */ /* 0x000e640000001400 */
[----:B-1----:R2:W-:Y:S01]  /*0680*/  @P0 STG.E desc[UR6][R8.64], R25 ;  /* 0x0000001908000986 */ /* 0x0025e2000c101906 */
[----:B------:R-:W-:Y:S05]  /*0690*/  @!P0 EXIT ;  /* 0x000000000000894d */ /* 0x000fea0003800000 */
[----:B--2---:R-:W-:-:S05]  /*06a0*/  FMUL R3, R16, 0.015625 ;  /* 0x3c80000010037820 */ /* 0x004fca0000400000 */
[----:B------:R-:W-:Y:S01]  /*06b0*/  STG.E desc[UR6][R10.64], R3 ;  /* 0x000000030a007986 */ /* 0x000fe2000c101906 */
[----:B------:R-:W-:Y:S05]  /*06c0*/  EXIT ;  /* 0x000000000000794d */ /* 0x000fea0003800000 */
.L_x_0:
[----:B------:R-:W-:-:S00]  /*06d0*/  BRA `(.L_x_0) ;  /* 0xfffffffc00fc7947 */ /* 0x000fc0000383ffff */
[----:B------:R-:W-:-:S00]  /*06e0*/  NOP ;  /* 0x0000000000007918 */ /* 0x000fc00000000000 */
        /* <DEDUP_REMOVED lines=9> */
.L_x_1:


//--------------------- .nv.global.init           --------------------------
	.section	.nv.global.init,"aw",@progbits
.nv.global.init:
	.type		_$_str,@object
	.size		_$_str,(.L_0 - _$_str)
_$_str:
        /*0000*/ 	.byte	0x5f, 0x5f, 0x43, 0x55, 0x44, 0x41, 0x5f, 0x46, 0x54, 0x5a, 0x00
.L_0:


//--------------------- .nv.shared.triton_per_fused__native_batch_norm_legit_convolution_relu_29 --------------------------
	.section	.nv.shared.triton_per_fused__native_batch_norm_legit_convolution_relu_29,"aw",@nobits
	.sectionflags	@""
	.align	16
	.zero		1024


//--------------------- .nv.constant0.triton_per_fused__native_batch_norm_legit_convolution_relu_29 --------------------------
	.section	.nv.constant0.triton_per_fused__native_batch_norm_legit_convolution_relu_29,"a",@progbits
	.sectionflags	@""
	.align	4
.nv.constant0.triton_per_fused__native_batch_norm_legit_convolution_relu_29:
	.zero		576
